//
// Generated by NVIDIA NVVM Compiler
//
// Compiler Build ID: CL-36424714
// Cuda compilation tools, release 13.0, V13.0.88
// Based on NVVM 20.0.0
//

.version 9.0
.target sm_100
.address_size 64

	// .globl	_Z10cudakernelPf
.global .align 1 .b8 _ZN34_INTERNAL_fde0aea9_4_k_cu_562b52634cuda3std3__45__cpo5beginE[1];
.global .align 1 .b8 _ZN34_INTERNAL_fde0aea9_4_k_cu_562b52634cuda3std3__45__cpo3endE[1];
.global .align 1 .b8 _ZN34_INTERNAL_fde0aea9_4_k_cu_562b52634cuda3std3__45__cpo6cbeginE[1];
.global .align 1 .b8 _ZN34_INTERNAL_fde0aea9_4_k_cu_562b52634cuda3std3__45__cpo4cendE[1];
.global .align 1 .b8 _ZN34_INTERNAL_fde0aea9_4_k_cu_562b52634cuda3std3__45__cpo6rbeginE[1];
.global .align 1 .b8 _ZN34_INTERNAL_fde0aea9_4_k_cu_562b52634cuda3std3__45__cpo4rendE[1];
.global .align 1 .b8 _ZN34_INTERNAL_fde0aea9_4_k_cu_562b52634cuda3std3__45__cpo7crbeginE[1];
.global .align 1 .b8 _ZN34_INTERNAL_fde0aea9_4_k_cu_562b52634cuda3std3__45__cpo5crendE[1];
.global .align 1 .b8 _ZN34_INTERNAL_fde0aea9_4_k_cu_562b52634cuda3std3__436_GLOBAL__N__fde0aea9_4_k_cu_562b52636ignoreE[1];
.global .align 1 .b8 _ZN34_INTERNAL_fde0aea9_4_k_cu_562b52634cuda3std3__419piecewise_constructE[1];
.global .align 1 .b8 _ZN34_INTERNAL_fde0aea9_4_k_cu_562b52634cuda3std3__48in_placeE[1];
.global .align 1 .b8 _ZN34_INTERNAL_fde0aea9_4_k_cu_562b52634cuda3std3__420unreachable_sentinelE[1];
.global .align 1 .b8 _ZN34_INTERNAL_fde0aea9_4_k_cu_562b52634cuda3std3__47nulloptE[1];
.global .align 1 .b8 _ZN34_INTERNAL_fde0aea9_4_k_cu_562b52634cuda3std3__48unexpectE[1];
.global .align 1 .b8 _ZN34_INTERNAL_fde0aea9_4_k_cu_562b52634cuda3std6ranges3__45__cpo4swapE[1];
.global .align 1 .b8 _ZN34_INTERNAL_fde0aea9_4_k_cu_562b52634cuda3std6ranges3__45__cpo9iter_moveE[1];
.global .align 1 .b8 _ZN34_INTERNAL_fde0aea9_4_k_cu_562b52634cuda3std6ranges3__45__cpo5beginE[1];
.global .align 1 .b8 _ZN34_INTERNAL_fde0aea9_4_k_cu_562b52634cuda3std6ranges3__45__cpo3endE[1];
.global .align 1 .b8 _ZN34_INTERNAL_fde0aea9_4_k_cu_562b52634cuda3std6ranges3__45__cpo6cbeginE[1];
.global .align 1 .b8 _ZN34_INTERNAL_fde0aea9_4_k_cu_562b52634cuda3std6ranges3__45__cpo4cendE[1];
.global .align 1 .b8 _ZN34_INTERNAL_fde0aea9_4_k_cu_562b52634cuda3std6ranges3__45__cpo7advanceE[1];
.global .align 1 .b8 _ZN34_INTERNAL_fde0aea9_4_k_cu_562b52634cuda3std6ranges3__45__cpo9iter_swapE[1];
.global .align 1 .b8 _ZN34_INTERNAL_fde0aea9_4_k_cu_562b52634cuda3std6ranges3__45__cpo4nextE[1];
.global .align 1 .b8 _ZN34_INTERNAL_fde0aea9_4_k_cu_562b52634cuda3std6ranges3__45__cpo4prevE[1];
.global .align 1 .b8 _ZN34_INTERNAL_fde0aea9_4_k_cu_562b52634cuda3std6ranges3__45__cpo4dataE[1];
.global .align 1 .b8 _ZN34_INTERNAL_fde0aea9_4_k_cu_562b52634cuda3std6ranges3__45__cpo5cdataE[1];
.global .align 1 .b8 _ZN34_INTERNAL_fde0aea9_4_k_cu_562b52634cuda3std6ranges3__45__cpo4sizeE[1];
.global .align 1 .b8 _ZN34_INTERNAL_fde0aea9_4_k_cu_562b52634cuda3std6ranges3__45__cpo5ssizeE[1];
.global .align 1 .b8 _ZN34_INTERNAL_fde0aea9_4_k_cu_562b52634cuda3std6ranges3__45__cpo8distanceE[1];
.global .align 1 .b8 _ZN34_INTERNAL_fde0aea9_4_k_cu_562b52636thrust24THRUST_300001_SM_1000_NS8cuda_cub3parE[1];
.global .align 1 .b8 _ZN34_INTERNAL_fde0aea9_4_k_cu_562b52636thrust24THRUST_300001_SM_1000_NS8cuda_cub10par_nosyncE[1];
.global .align 1 .b8 _ZN34_INTERNAL_fde0aea9_4_k_cu_562b52636thrust24THRUST_300001_SM_1000_NS6system6detail10sequential3seqE[1];
.global .align 1 .b8 _ZN34_INTERNAL_fde0aea9_4_k_cu_562b52636thrust24THRUST_300001_SM_1000_NS12placeholders2_1E[1];
.global .align 1 .b8 _ZN34_INTERNAL_fde0aea9_4_k_cu_562b52636thrust24THRUST_300001_SM_1000_NS12placeholders2_2E[1];
.global .align 1 .b8 _ZN34_INTERNAL_fde0aea9_4_k_cu_562b52636thrust24THRUST_300001_SM_1000_NS12placeholders2_3E[1];
.global .align 1 .b8 _ZN34_INTERNAL_fde0aea9_4_k_cu_562b52636thrust24THRUST_300001_SM_1000_NS12placeholders2_4E[1];
.global .align 1 .b8 _ZN34_INTERNAL_fde0aea9_4_k_cu_562b52636thrust24THRUST_300001_SM_1000_NS12placeholders2_5E[1];
.global .align 1 .b8 _ZN34_INTERNAL_fde0aea9_4_k_cu_562b52636thrust24THRUST_300001_SM_1000_NS12placeholders2_6E[1];
.global .align 1 .b8 _ZN34_INTERNAL_fde0aea9_4_k_cu_562b52636thrust24THRUST_300001_SM_1000_NS12placeholders2_7E[1];
.global .align 1 .b8 _ZN34_INTERNAL_fde0aea9_4_k_cu_562b52636thrust24THRUST_300001_SM_1000_NS12placeholders2_8E[1];
.global .align 1 .b8 _ZN34_INTERNAL_fde0aea9_4_k_cu_562b52636thrust24THRUST_300001_SM_1000_NS12placeholders2_9E[1];
.global .align 1 .b8 _ZN34_INTERNAL_fde0aea9_4_k_cu_562b52636thrust24THRUST_300001_SM_1000_NS12placeholders3_10E[1];
.global .align 1 .b8 _ZN34_INTERNAL_fde0aea9_4_k_cu_562b52636thrust24THRUST_300001_SM_1000_NS3seqE[1];

.visible .entry _Z10cudakernelPf(
	.param .u64 .ptr .align 1 _Z10cudakernelPf_param_0
)
{
	.reg .pred 	%p<2>;
	.reg .b32 	%r<9>;
	.reg .b32 	%f<69>;
	.reg .b64 	%rd<5>;

	ld.param.u64 	%rd2, [_Z10cudakernelPf_param_0];
	cvta.to.global.u64 	%rd3, %rd2;
	mov.u32 	%r4, %tid.x;
	mov.u32 	%r5, %ctaid.x;
	mov.u32 	%r6, %ntid.x;
	mad.lo.s32 	%r7, %r5, %r6, %r4;
	cvt.rn.f32.s32 	%f4, %r7;
	mul.f32 	%f68, %f4, 0f35800000;
	mul.wide.s32 	%rd4, %r7, 4;
	add.s64 	%rd1, %rd3, %rd4;
	mov.b32 	%r8, 0;
$L__BB0_1:
	fma.rn.f32 	%f5, %f68, %f68, 0fBE800000;
	fma.rn.f32 	%f6, %f5, %f5, 0fBE800000;
	fma.rn.f32 	%f7, %f6, %f6, 0fBE800000;
	fma.rn.f32 	%f8, %f7, %f7, 0fBE800000;
	fma.rn.f32 	%f9, %f8, %f8, 0fBE800000;
	fma.rn.f32 	%f10, %f9, %f9, 0fBE800000;
	fma.rn.f32 	%f11, %f10, %f10, 0fBE800000;
	fma.rn.f32 	%f12, %f11, %f11, 0fBE800000;
	fma.rn.f32 	%f13, %f12, %f12, 0fBE800000;
	fma.rn.f32 	%f14, %f13, %f13, 0fBE800000;
	fma.rn.f32 	%f15, %f14, %f14, 0fBE800000;
	fma.rn.f32 	%f16, %f15, %f15, 0fBE800000;
	fma.rn.f32 	%f17, %f16, %f16, 0fBE800000;
	fma.rn.f32 	%f18, %f17, %f17, 0fBE800000;
	fma.rn.f32 	%f19, %f18, %f18, 0fBE800000;
	fma.rn.f32 	%f20, %f19, %f19, 0fBE800000;
	fma.rn.f32 	%f21, %f20, %f20, 0fBE800000;
	fma.rn.f32 	%f22, %f21, %f21, 0fBE800000;
	fma.rn.f32 	%f23, %f22, %f22, 0fBE800000;
	fma.rn.f32 	%f24, %f23, %f23, 0fBE800000;
	fma.rn.f32 	%f25, %f24, %f24, 0fBE800000;
	fma.rn.f32 	%f26, %f25, %f25, 0fBE800000;
	fma.rn.f32 	%f27, %f26, %f26, 0fBE800000;
	fma.rn.f32 	%f28, %f27, %f27, 0fBE800000;
	fma.rn.f32 	%f29, %f28, %f28, 0fBE800000;
	fma.rn.f32 	%f30, %f29, %f29, 0fBE800000;
	fma.rn.f32 	%f31, %f30, %f30, 0fBE800000;
	fma.rn.f32 	%f32, %f31, %f31, 0fBE800000;
	fma.rn.f32 	%f33, %f32, %f32, 0fBE800000;
	fma.rn.f32 	%f34, %f33, %f33, 0fBE800000;
	fma.rn.f32 	%f35, %f34, %f34, 0fBE800000;
	fma.rn.f32 	%f36, %f35, %f35, 0fBE800000;
	fma.rn.f32 	%f37, %f36, %f36, 0fBE800000;
	fma.rn.f32 	%f38, %f37, %f37, 0fBE800000;
	fma.rn.f32 	%f39, %f38, %f38, 0fBE800000;
	fma.rn.f32 	%f40, %f39, %f39, 0fBE800000;
	fma.rn.f32 	%f41, %f40, %f40, 0fBE800000;
	fma.rn.f32 	%f42, %f41, %f41, 0fBE800000;
	fma.rn.f32 	%f43, %f42, %f42, 0fBE800000;
	fma.rn.f32 	%f44, %f43, %f43, 0fBE800000;
	fma.rn.f32 	%f45, %f44, %f44, 0fBE800000;
	fma.rn.f32 	%f46, %f45, %f45, 0fBE800000;
	fma.rn.f32 	%f47, %f46, %f46, 0fBE800000;
	fma.rn.f32 	%f48, %f47, %f47, 0fBE800000;
	fma.rn.f32 	%f49, %f48, %f48, 0fBE800000;
	fma.rn.f32 	%f50, %f49, %f49, 0fBE800000;
	fma.rn.f32 	%f51, %f50, %f50, 0fBE800000;
	fma.rn.f32 	%f52, %f51, %f51, 0fBE800000;
	fma.rn.f32 	%f53, %f52, %f52, 0fBE800000;
	fma.rn.f32 	%f54, %f53, %f53, 0fBE800000;
	fma.rn.f32 	%f55, %f54, %f54, 0fBE800000;
	fma.rn.f32 	%f56, %f55, %f55, 0fBE800000;
	fma.rn.f32 	%f57, %f56, %f56, 0fBE800000;
	fma.rn.f32 	%f58, %f57, %f57, 0fBE800000;
	fma.rn.f32 	%f59, %f58, %f58, 0fBE800000;
	fma.rn.f32 	%f60, %f59, %f59, 0fBE800000;
	fma.rn.f32 	%f61, %f60, %f60, 0fBE800000;
	fma.rn.f32 	%f62, %f61, %f61, 0fBE800000;
	fma.rn.f32 	%f63, %f62, %f62, 0fBE800000;
	fma.rn.f32 	%f64, %f63, %f63, 0fBE800000;
	fma.rn.f32 	%f65, %f64, %f64, 0fBE800000;
	fma.rn.f32 	%f66, %f65, %f65, 0fBE800000;
	fma.rn.f32 	%f67, %f66, %f66, 0fBE800000;
	fma.rn.f32 	%f68, %f67, %f67, 0fBE800000;
	add.s32 	%r8, %r8, 64;
	setp.ne.s32 	%p1, %r8, 1000000;
	@%p1 bra 	$L__BB0_1;
	st.global.f32 	[%rd1], %f68;
	ret;

}
	// .globl	_ZN3cub18CUB_300001_SM_10006detail11EmptyKernelIvEEvv
.visible .entry _ZN3cub18CUB_300001_SM_10006detail11EmptyKernelIvEEvv()
{


	ret;

}
	// .globl	_ZN3cub18CUB_300001_SM_10006detail8for_each13static_kernelINS2_12policy_hub_t12policy_500_tEmN6thrust24THRUST_300001_SM_1000_NS8cuda_cub20__uninitialized_fill7functorINS7_10device_ptrIfEEfEEEEvT0_T1_
.visible .entry _ZN3cub18CUB_300001_SM_10006detail8for_each13static_kernelINS2_12policy_hub_t12policy_500_tEmN6thrust24THRUST_300001_SM_1000_NS8cuda_cub20__uninitialized_fill7functorINS7_10device_ptrIfEEfEEEEvT0_T1_(
	.param .u64 _ZN3cub18CUB_300001_SM_10006detail8for_each13static_kernelINS2_12policy_hub_t12policy_500_tEmN6thrust24THRUST_300001_SM_1000_NS8cuda_cub20__uninitialized_fill7functorINS7_10device_ptrIfEEfEEEEvT0_T1__param_0,
	.param .align 8 .b8 _ZN3cub18CUB_300001_SM_10006detail8for_each13static_kernelINS2_12policy_hub_t12policy_500_tEmN6thrust24THRUST_300001_SM_1000_NS8cuda_cub20__uninitialized_fill7functorINS7_10device_ptrIfEEfEEEEvT0_T1__param_1[16]
)
.maxntid 256
{
	.reg .pred 	%p<4>;
	.reg .b16 	%rs<5>;
	.reg .b32 	%r<10>;
	.reg .b32 	%f<3>;
	.reg .b64 	%rd<16>;

	ld.param.f32 	%f2, [_ZN3cub18CUB_300001_SM_10006detail8for_each13static_kernelINS2_12policy_hub_t12policy_500_tEmN6thrust24THRUST_300001_SM_1000_NS8cuda_cub20__uninitialized_fill7functorINS7_10device_ptrIfEEfEEEEvT0_T1__param_1+8];
	ld.param.u64 	%rd4, [_ZN3cub18CUB_300001_SM_10006detail8for_each13static_kernelINS2_12policy_hub_t12policy_500_tEmN6thrust24THRUST_300001_SM_1000_NS8cuda_cub20__uninitialized_fill7functorINS7_10device_ptrIfEEfEEEEvT0_T1__param_1];
	ld.param.u64 	%rd5, [_ZN3cub18CUB_300001_SM_10006detail8for_each13static_kernelINS2_12policy_hub_t12policy_500_tEmN6thrust24THRUST_300001_SM_1000_NS8cuda_cub20__uninitialized_fill7functorINS7_10device_ptrIfEEfEEEEvT0_T1__param_0];
	mov.u32 	%r7, %ctaid.x;
	mul.wide.u32 	%rd1, %r7, 512;
	sub.s64 	%rd2, %rd5, %rd1;
	setp.lt.u64 	%p1, %rd2, 512;
	@%p1 bra 	$L__BB2_2;
	mov.u32 	%r9, %tid.x;
	cvta.to.global.u64 	%rd11, %rd4;
	cvt.u64.u32 	%rd12, %r9;
	add.s64 	%rd13, %rd1, %rd12;
	shl.b64 	%rd14, %rd13, 2;
	add.s64 	%rd15, %rd11, %rd14;
	st.global.f32 	[%rd15], %f2;
	st.global.f32 	[%rd15+1024], %f2;
	bra.uni 	$L__BB2_6;
$L__BB2_2:
	cvta.to.global.u64 	%rd6, %rd4;
	mov.u32 	%r1, %tid.x;
	cvt.u64.u32 	%rd7, %r1;
	setp.le.u64 	%p2, %rd2, %rd7;
	add.s64 	%rd8, %rd1, %rd7;
	shl.b64 	%rd9, %rd8, 2;
	add.s64 	%rd3, %rd6, %rd9;
	@%p2 bra 	$L__BB2_4;
	st.global.f32 	[%rd3], %f2;
$L__BB2_4:
	add.s32 	%r8, %r1, 256;
	cvt.u64.u32 	%rd10, %r8;
	setp.le.u64 	%p3, %rd2, %rd10;
	@%p3 bra 	$L__BB2_6;
	st.global.f32 	[%rd3+1024], %f2;
$L__BB2_6:
	ret;

}


// ===== COMPILED SASS (sm_100) =====

	.target	sm_100

	.elftype	@"ET_EXEC"


//--------------------- .note.nv.tkinfo           --------------------------
	.section	.note.nv.tkinfo,"",@"SHT_NOTE"
	.sectionflags	@"SHF_NOTE_NV_TKINFO"
	.tkinfo
        /*0018*/ 	.word	0x00000002
        /*0030*/ 	.string	""
        /*0030*/ 	.string	"ptxas"
        /*0030*/ 	.string	"Cuda compilation tools, release 13.0, V13.0.88"
        /*0030*/ 	.string	"Build cuda_13.0.r13.0/compiler.36424714_0"
        /*0030*/ 	.string	"-arch sm_100 -m 64 "



//--------------------- .note.nv.cuinfo           --------------------------
	.section	.note.nv.cuinfo,"",@"SHT_NOTE"
	.sectionflags	@"SHF_NOTE_NV_CUINFO"
        /*0018*/ 	.short	0x0002
        /*001a*/ 	.short	0x0064
        /*001c*/ 	.short	0x0082
	.zero		2


//--------------------- .nv.info                  --------------------------
	.section	.nv.info,"",@"SHT_CUDA_INFO"
	.align	4


	//----- nvinfo : EIATTR_REGCOUNT
	.align		4
        /*0000*/ 	.byte	0x04, 0x2f
        /*0002*/ 	.short	(.L_44 - .L_43)
	.align		4
.L_43:
        /*0004*/ 	.word	index@(_Z10cudakernelPf)
        /*0008*/ 	.word	0x00000008


	//----- nvinfo : EIATTR_FRAME_SIZE
	.align		4
.L_44:
        /*000c*/ 	.byte	0x04, 0x11
        /*000e*/ 	.short	(.L_46 - .L_45)
	.align		4
.L_45:
        /*0010*/ 	.word	index@(_Z10cudakernelPf)
        /*0014*/ 	.word	0x00000000


	//----- nvinfo : EIATTR_REGCOUNT
	.align		4
.L_46:
        /*0018*/ 	.byte	0x04, 0x2f
        /*001a*/ 	.short	(.L_48 - .L_47)
	.align		4
.L_47:
        /*001c*/ 	.word	index@(_ZN3cub18CUB_300001_SM_10006detail11EmptyKernelIvEEvv)
        /*0020*/ 	.word	0x00000004


	//----- nvinfo : EIATTR_FRAME_SIZE
	.align		4
.L_48:
        /*0024*/ 	.byte	0x04, 0x11
        /*0026*/ 	.short	(.L_50 - .L_49)
	.align		4
.L_49:
        /*0028*/ 	.word	index@(_ZN3cub18CUB_300001_SM_10006detail11EmptyKernelIvEEvv)
        /*002c*/ 	.word	0x00000000


	//----- nvinfo : EIATTR_REGCOUNT
	.align		4
.L_50:
        /*0030*/ 	.byte	0x04, 0x2f
        /*0032*/ 	.short	(.L_52 - .L_51)
	.align		4
.L_51:
        /*0034*/ 	.word	index@(_ZN3cub18CUB_300001_SM_10006detail8for_each13static_kernelINS2_12policy_hub_t12policy_500_tEmN6thrust24THRUST_300001_SM_1000_NS8cuda_cub20__uninitialized_fill7functorINS7_10device_ptrIfEEfEEEEvT0_T1_)
        /*0038*/ 	.word	0x00000008


	//----- nvinfo : EIATTR_FRAME_SIZE
	.align		4
.L_52:
        /*003c*/ 	.byte	0x04, 0x11
        /*003e*/ 	.short	(.L_54 - .L_53)
	.align		4
.L_53:
        /*0040*/ 	.word	index@(_ZN3cub18CUB_300001_SM_10006detail8for_each13static_kernelINS2_12policy_hub_t12policy_500_tEmN6thrust24THRUST_300001_SM_1000_NS8cuda_cub20__uninitialized_fill7functorINS7_10device_ptrIfEEfEEEEvT0_T1_)
        /*0044*/ 	.word	0x00000000


	//----- nvinfo : EIATTR_MIN_STACK_SIZE
	.align		4
.L_54:
        /*0048*/ 	.byte	0x04, 0x12
        /*004a*/ 	.short	(.L_56 - .L_55)
	.align		4
.L_55:
        /*004c*/ 	.word	index@(_ZN3cub18CUB_300001_SM_10006detail8for_each13static_kernelINS2_12policy_hub_t12policy_500_tEmN6thrust24THRUST_300001_SM_1000_NS8cuda_cub20__uninitialized_fill7functorINS7_10device_ptrIfEEfEEEEvT0_T1_)
        /*0050*/ 	.word	0x00000000


	//----- nvinfo : EIATTR_MIN_STACK_SIZE
	.align		4
.L_56:
        /*0054*/ 	.byte	0x04, 0x12
        /*0056*/ 	.short	(.L_58 - .L_57)
	.align		4
.L_57:
        /*0058*/ 	.word	index@(_ZN3cub18CUB_300001_SM_10006detail11EmptyKernelIvEEvv)
        /*005c*/ 	.word	0x00000000


	//----- nvinfo : EIATTR_MIN_STACK_SIZE
	.align		4
.L_58:
        /*0060*/ 	.byte	0x04, 0x12
        /*0062*/ 	.short	(.L_60 - .L_59)
	.align		4
.L_59:
        /*0064*/ 	.word	index@(_Z10cudakernelPf)
        /*0068*/ 	.word	0x00000000
.L_60:


//--------------------- .nv.compat                --------------------------
	.section	.nv.compat,"",@"SHT_CUDA_COMPAT_INFO"
	.align	4
        /*0000*/ 	.byte	0x02, 0x09, 0x00, 0x00, 0x02, 0x02, 0x01, 0x00, 0x02, 0x05, 0x05, 0x00, 0x03, 0x07, 0x01, 0x01
        /*0010*/ 	.byte	0x02, 0x03, 0x00, 0x00, 0x02, 0x06, 0x01, 0x00, 0x04, 0x0b, 0x08, 0x00, 0x09, 0x00, 0x00, 0x00
        /*0020*/ 	.byte	0x00, 0x00, 0x00, 0x00


//--------------------- .nv.info._ZN3cub18CUB_300001_SM_10006detail8for_each13static_kernelINS2_12policy_hub_t12policy_500_tEmN6thrust24THRUST_300001_SM_1000_NS8cuda_cub20__uninitialized_fill7functorINS7_10device_ptrIfEEfEEEEvT0_T1_ --------------------------
	.section	.nv.info._ZN3cub18CUB_300001_SM_10006detail8for_each13static_kernelINS2_12policy_hub_t12policy_500_tEmN6thrust24THRUST_300001_SM_1000_NS8cuda_cub20__uninitialized_fill7functorINS7_10device_ptrIfEEfEEEEvT0_T1_,"",@"SHT_CUDA_INFO"
	.sectionflags	@""
	.align	4


	//----- nvinfo : EIATTR_CUDA_API_VERSION
	.align		4
        /*0000*/ 	.byte	0x04, 0x37
        /*0002*/ 	.short	(.L_62 - .L_61)
.L_61:
        /*0004*/ 	.word	0x00000082


	//----- nvinfo : EIATTR_KPARAM_INFO
	.align		4
.L_62:
        /*0008*/ 	.byte	0x04, 0x17
        /*000a*/ 	.short	(.L_64 - .L_63)
.L_63:
        /*000c*/ 	.word	0x00000000
        /*0010*/ 	.short	0x0001
        /*0012*/ 	.short	0x0008
        /*0014*/ 	.byte	0x00, 0xf0, 0x41, 0x00


	//----- nvinfo : EIATTR_KPARAM_INFO
	.align		4
.L_64:
        /*0018*/ 	.byte	0x04, 0x17
        /*001a*/ 	.short	(.L_66 - .L_65)
.L_65:
        /*001c*/ 	.word	0x00000000
        /*0020*/ 	.short	0x0000
        /*0022*/ 	.short	0x0000
        /*0024*/ 	.byte	0x00, 0xf0, 0x21, 0x00


	//----- nvinfo : EIATTR_SPARSE_MMA_MASK
	.align		4
.L_66:
        /*0028*/ 	.byte	0x03, 0x50
        /*002a*/ 	.short	0x0000


	//----- nvinfo : EIATTR_MAXREG_COUNT
	.align		4
        /*002c*/ 	.byte	0x03, 0x1b
        /*002e*/ 	.short	0x00ff


	//----- nvinfo : EIATTR_MERCURY_ISA_VERSION
	.align		4
        /*0030*/ 	.byte	0x03, 0x5f
        /*0032*/ 	.short	0x0101


	//----- nvinfo : EIATTR_VRC_CTA_INIT_COUNT
	.align		4
        /*0034*/ 	.byte	0x02, 0x4a
	.zero		1
	.zero		1


	//----- nvinfo : EIATTR_EXIT_INSTR_OFFSETS
	.align		4
        /*0038*/ 	.byte	0x04, 0x1c
        /*003a*/ 	.short	(.L_68 - .L_67)


	//   ....[0]....
.L_67:
        /*003c*/ 	.word	0x00000130


	//   ....[1]....
        /*0040*/ 	.word	0x00000230


	//   ....[2]....
        /*0044*/ 	.word	0x00000260


	//----- nvinfo : EIATTR_MAX_THREADS
	.align		4
.L_68:
        /*0048*/ 	.byte	0x04, 0x05
        /*004a*/ 	.short	(.L_70 - .L_69)
.L_69:
        /*004c*/ 	.word	0x00000100
        /*0050*/ 	.word	0x00000001
        /*0054*/ 	.word	0x00000001


	//----- nvinfo : EIATTR_CBANK_PARAM_SIZE
	.align		4
.L_70:
        /*0058*/ 	.byte	0x03, 0x19
        /*005a*/ 	.short	0x0018


	//----- nvinfo : EIATTR_PARAM_CBANK
	.align		4
        /*005c*/ 	.byte	0x04, 0x0a
        /*005e*/ 	.short	(.L_72 - .L_71)
	.align		4
.L_71:
        /*0060*/ 	.word	index@(.nv.constant0._ZN3cub18CUB_300001_SM_10006detail8for_each13static_kernelINS2_12policy_hub_t12policy_500_tEmN6thrust24THRUST_300001_SM_1000_NS8cuda_cub20__uninitialized_fill7functorINS7_10device_ptrIfEEfEEEEvT0_T1_)
        /*0064*/ 	.short	0x0380
        /*0066*/ 	.short	0x0018


	//----- nvinfo : EIATTR_SW_WAR
	.align		4
.L_72:
        /*0068*/ 	.byte	0x04, 0x36
        /*006a*/ 	.short	(.L_74 - .L_73)
.L_73:
        /*006c*/ 	.word	0x00000008
.L_74:


//--------------------- .nv.info._ZN3cub18CUB_300001_SM_10006detail11EmptyKernelIvEEvv --------------------------
	.section	.nv.info._ZN3cub18CUB_300001_SM_10006detail11EmptyKernelIvEEvv,"",@"SHT_CUDA_INFO"
	.sectionflags	@""
	.align	4


	//----- nvinfo : EIATTR_CUDA_API_VERSION
	.align		4
        /*0000*/ 	.byte	0x04, 0x37
        /*0002*/ 	.short	(.L_76 - .L_75)
.L_75:
        /*0004*/ 	.word	0x00000082


	//----- nvinfo : EIATTR_SPARSE_MMA_MASK
	.align		4
.L_76:
        /*0008*/ 	.byte	0x03, 0x50
        /*000a*/ 	.short	0x0000


	//----- nvinfo : EIATTR_MAXREG_COUNT
	.align		4
        /*000c*/ 	.byte	0x03, 0x1b
        /*000e*/ 	.short	0x00ff


	//----- nvinfo : EIATTR_MERCURY_ISA_VERSION
	.align		4
        /*0010*/ 	.byte	0x03, 0x5f
        /*0012*/ 	.short	0x0101


	//----- nvinfo : EIATTR_VRC_CTA_INIT_COUNT
	.align		4
        /*0014*/ 	.byte	0x02, 0x4a
	.zero		1
	.zero		1


	//----- nvinfo : EIATTR_EXIT_INSTR_OFFSETS
	.align		4
        /*0018*/ 	.byte	0x04, 0x1c
        /*001a*/ 	.short	(.L_78 - .L_77)


	//   ....[0]....
.L_77:
        /*001c*/ 	.word	0x00000010


	//----- nvinfo : EIATTR_SW_WAR
	.align		4
.L_78:
        /*0020*/ 	.byte	0x04, 0x36
        /*0022*/ 	.short	(.L_80 - .L_79)
.L_79:
        /*0024*/ 	.word	0x00000008
.L_80:


//--------------------- .nv.info._Z10cudakernelPf --------------------------
	.section	.nv.info._Z10cudakernelPf,"",@"SHT_CUDA_INFO"
	.sectionflags	@""
	.align	4


	//----- nvinfo : EIATTR_CUDA_API_VERSION
	.align		4
        /*0000*/ 	.byte	0x04, 0x37
        /*0002*/ 	.short	(.L_82 - .L_81)
.L_81:
        /*0004*/ 	.word	0x00000082


	//----- nvinfo : EIATTR_KPARAM_INFO
	.align		4
.L_82:
        /*0008*/ 	.byte	0x04, 0x17
        /*000a*/ 	.short	(.L_84 - .L_83)
.L_83:
        /*000c*/ 	.word	0x00000000
        /*0010*/ 	.short	0x0000
        /*0012*/ 	.short	0x0000
        /*0014*/ 	.byte	0x00, 0xf5, 0x21, 0x00


	//----- nvinfo : EIATTR_SPARSE_MMA_MASK
	.align		4
.L_84:
        /*0018*/ 	.byte	0x03, 0x50
        /*001a*/ 	.short	0x0000


	//----- nvinfo : EIATTR_MAXREG_COUNT
	.align		4
        /*001c*/ 	.byte	0x03, 0x1b
        /*001e*/ 	.short	0x00ff


	//----- nvinfo : EIATTR_MERCURY_ISA_VERSION
	.align		4
        /*0020*/ 	.byte	0x03, 0x5f
        /*0022*/ 	.short	0x0101


	//----- nvinfo : EIATTR_VRC_CTA_INIT_COUNT
	.align		4
        /*0024*/ 	.byte	0x02, 0x4a
	.zero		1
	.zero		1


	//----- nvinfo : EIATTR_EXIT_INSTR_OFFSETS
	.align		4
        /*0028*/ 	.byte	0x04, 0x1c
        /*002a*/ 	.short	(.L_86 - .L_85)


	//   ....[0]....
.L_85:
        /*002c*/ 	.word	0x000014f0


	//----- nvinfo : EIATTR_CBANK_PARAM_SIZE
	.align		4
.L_86:
        /*0030*/ 	.byte	0x03, 0x19
        /*0032*/ 	.short	0x0008


	//----- nvinfo : EIATTR_PARAM_CBANK
	.align		4
        /*0034*/ 	.byte	0x04, 0x0a
        /*0036*/ 	.short	(.L_88 - .L_87)
	.align		4
.L_87:
        /*0038*/ 	.word	index@(.nv.constant0._Z10cudakernelPf)
        /*003c*/ 	.short	0x0380
        /*003e*/ 	.short	0x0008


	//----- nvinfo : EIATTR_SW_WAR
	.align		4
.L_88:
        /*0040*/ 	.byte	0x04, 0x36
        /*0042*/ 	.short	(.L_90 - .L_89)
.L_89:
        /*0044*/ 	.word	0x00000008
.L_90:


//--------------------- .nv.callgraph             --------------------------
	.section	.nv.callgraph,"",@"SHT_CUDA_CALLGRAPH"
	.align	4
	.sectionentsize	8
	.align		4
        /*0000*/ 	.word	0x00000000
	.align		4
        /*0004*/ 	.word	0xffffffff
	.align		4
        /*0008*/ 	.word	0x00000000
	.align		4
        /*000c*/ 	.word	0xfffffffe
	.align		4
        /*0010*/ 	.word	0x00000000
	.align		4
        /*0014*/ 	.word	0xfffffffd
	.align		4
        /*0018*/ 	.word	0x00000000
	.align		4
        /*001c*/ 	.word	0xfffffffc


//--------------------- .nv.constant4             --------------------------
	.section	.nv.constant4,"a",@progbits
	.align	8
	.align		8
.nv.constant4:
        /*0000*/ 	.dword	_ZN34_INTERNAL_fde0aea9_4_k_cu_562b52634cuda3std3__45__cpo5beginE
	.align		8
        /*0008*/ 	.dword	_ZN34_INTERNAL_fde0aea9_4_k_cu_562b52634cuda3std3__45__cpo3endE
	.align		8
        /*0010*/ 	.dword	_ZN34_INTERNAL_fde0aea9_4_k_cu_562b52634cuda3std3__45__cpo6cbeginE
	.align		8
        /*0018*/ 	.dword	_ZN34_INTERNAL_fde0aea9_4_k_cu_562b52634cuda3std3__45__cpo4cendE
	.align		8
        /*0020*/ 	.dword	_ZN34_INTERNAL_fde0aea9_4_k_cu_562b52634cuda3std3__45__cpo6rbeginE
	.align		8
        /*0028*/ 	.dword	_ZN34_INTERNAL_fde0aea9_4_k_cu_562b52634cuda3std3__45__cpo4rendE
	.align		8
        /*0030*/ 	.dword	_ZN34_INTERNAL_fde0aea9_4_k_cu_562b52634cuda3std3__45__cpo7crbeginE
	.align		8
        /*0038*/ 	.dword	_ZN34_INTERNAL_fde0aea9_4_k_cu_562b52634cuda3std3__45__cpo5crendE
	.align		8
        /*0040*/ 	.dword	_ZN34_INTERNAL_fde0aea9_4_k_cu_562b52634cuda3std3__436_GLOBAL__N__fde0aea9_4_k_cu_562b52636ignoreE
	.align		8
        /*0048*/ 	.dword	_ZN34_INTERNAL_fde0aea9_4_k_cu_562b52634cuda3std3__419piecewise_constructE
	.align		8
        /*0050*/ 	.dword	_ZN34_INTERNAL_fde0aea9_4_k_cu_562b52634cuda3std3__48in_placeE
	.align		8
        /*0058*/ 	.dword	_ZN34_INTERNAL_fde0aea9_4_k_cu_562b52634cuda3std3__420unreachable_sentinelE
	.align		8
        /*0060*/ 	.dword	_ZN34_INTERNAL_fde0aea9_4_k_cu_562b52634cuda3std3__47nulloptE
	.align		8
        /*0068*/ 	.dword	_ZN34_INTERNAL_fde0aea9_4_k_cu_562b52634cuda3std3__48unexpectE
	.align		8
        /*0070*/ 	.dword	_ZN34_INTERNAL_fde0aea9_4_k_cu_562b52634cuda3std6ranges3__45__cpo4swapE
	.align		8
        /*0078*/ 	.dword	_ZN34_INTERNAL_fde0aea9_4_k_cu_562b52634cuda3std6ranges3__45__cpo9iter_moveE
	.align		8
        /*0080*/ 	.dword	_ZN34_INTERNAL_fde0aea9_4_k_cu_562b52634cuda3std6ranges3__45__cpo5beginE
	.align		8
        /*0088*/ 	.dword	_ZN34_INTERNAL_fde0aea9_4_k_cu_562b52634cuda3std6ranges3__45__cpo3endE
	.align		8
        /*0090*/ 	.dword	_ZN34_INTERNAL_fde0aea9_4_k_cu_562b52634cuda3std6ranges3__45__cpo6cbeginE
	.align		8
        /*0098*/ 	.dword	_ZN34_INTERNAL_fde0aea9_4_k_cu_562b52634cuda3std6ranges3__45__cpo4cendE
	.align		8
        /*00a0*/ 	.dword	_ZN34_INTERNAL_fde0aea9_4_k_cu_562b52634cuda3std6ranges3__45__cpo7advanceE
	.align		8
        /*00a8*/ 	.dword	_ZN34_INTERNAL_fde0aea9_4_k_cu_562b52634cuda3std6ranges3__45__cpo9iter_swapE
	.align		8
        /*00b0*/ 	.dword	_ZN34_INTERNAL_fde0aea9_4_k_cu_562b52634cuda3std6ranges3__45__cpo4nextE
	.align		8
        /*00b8*/ 	.dword	_ZN34_INTERNAL_fde0aea9_4_k_cu_562b52634cuda3std6ranges3__45__cpo4prevE
	.align		8
        /*00c0*/ 	.dword	_ZN34_INTERNAL_fde0aea9_4_k_cu_562b52634cuda3std6ranges3__45__cpo4dataE
	.align		8
        /*00c8*/ 	.dword	_ZN34_INTERNAL_fde0aea9_4_k_cu_562b52634cuda3std6ranges3__45__cpo5cdataE
	.align		8
        /*00d0*/ 	.dword	_ZN34_INTERNAL_fde0aea9_4_k_cu_562b52634cuda3std6ranges3__45__cpo4sizeE
	.align		8
        /*00d8*/ 	.dword	_ZN34_INTERNAL_fde0aea9_4_k_cu_562b52634cuda3std6ranges3__45__cpo5ssizeE
	.align		8
        /*00e0*/ 	.dword	_ZN34_INTERNAL_fde0aea9_4_k_cu_562b52634cuda3std6ranges3__45__cpo8distanceE
	.align		8
        /*00e8*/ 	.dword	_ZN34_INTERNAL_fde0aea9_4_k_cu_562b52636thrust24THRUST_300001_SM_1000_NS8cuda_cub3parE
	.align		8
        /*00f0*/ 	.dword	_ZN34_INTERNAL_fde0aea9_4_k_cu_562b52636thrust24THRUST_300001_SM_1000_NS8cuda_cub10par_nosyncE
	.align		8
        /*00f8*/ 	.dword	_ZN34_INTERNAL_fde0aea9_4_k_cu_562b52636thrust24THRUST_300001_SM_1000_NS6system6detail10sequential3seqE
	.align		8
        /*0100*/ 	.dword	_ZN34_INTERNAL_fde0aea9_4_k_cu_562b52636thrust24THRUST_300001_SM_1000_NS12placeholders2_1E
	.align		8
        /*0108*/ 	.dword	_ZN34_INTERNAL_fde0aea9_4_k_cu_562b52636thrust24THRUST_300001_SM_1000_NS12placeholders2_2E
	.align		8
        /*0110*/ 	.dword	_ZN34_INTERNAL_fde0aea9_4_k_cu_562b52636thrust24THRUST_300001_SM_1000_NS12placeholders2_3E
	.align		8
        /*0118*/ 	.dword	_ZN34_INTERNAL_fde0aea9_4_k_cu_562b52636thrust24THRUST_300001_SM_1000_NS12placeholders2_4E
	.align		8
        /*0120*/ 	.dword	_ZN34_INTERNAL_fde0aea9_4_k_cu_562b52636thrust24THRUST_300001_SM_1000_NS12placeholders2_5E
	.align		8
        /*0128*/ 	.dword	_ZN34_INTERNAL_fde0aea9_4_k_cu_562b52636thrust24THRUST_300001_SM_1000_NS12placeholders2_6E
	.align		8
        /*0130*/ 	.dword	_ZN34_INTERNAL_fde0aea9_4_k_cu_562b52636thrust24THRUST_300001_SM_1000_NS12placeholders2_7E
	.align		8
        /*0138*/ 	.dword	_ZN34_INTERNAL_fde0aea9_4_k_cu_562b52636thrust24THRUST_300001_SM_1000_NS12placeholders2_8E
	.align		8
        /*0140*/ 	.dword	_ZN34_INTERNAL_fde0aea9_4_k_cu_562b52636thrust24THRUST_300001_SM_1000_NS12placeholders2_9E
	.align		8
        /*0148*/ 	.dword	_ZN34_INTERNAL_fde0aea9_4_k_cu_562b52636thrust24THRUST_300001_SM_1000_NS12placeholders3_10E
	.align		8
        /*0150*/ 	.dword	_ZN34_INTERNAL_fde0aea9_4_k_cu_562b52636thrust24THRUST_300001_SM_1000_NS3seqE


//--------------------- .text._ZN3cub18CUB_300001_SM_10006detail8for_each13static_kernelINS2_12policy_hub_t12policy_500_tEmN6thrust24THRUST_300001_SM_1000_NS8cuda_cub20__uninitialized_fill7functorINS7_10device_ptrIfEEfEEEEvT0_T1_ --------------------------
	.section	.text._ZN3cub18CUB_300001_SM_10006detail8for_each13static_kernelINS2_12policy_hub_t12policy_500_tEmN6thrust24THRUST_300001_SM_1000_NS8cuda_cub20__uninitialized_fill7functorINS7_10device_ptrIfEEfEEEEvT0_T1_,"ax",@progbits
	.align	128
        .global         _ZN3cub18CUB_300001_SM_10006detail8for_each13static_kernelINS2_12policy_hub_t12policy_500_tEmN6thrust24THRUST_300001_SM_1000_NS8cuda_cub20__uninitialized_fill7functorINS7_10device_ptrIfEEfEEEEvT0_T1_
        .type           _ZN3cub18CUB_300001_SM_10006detail8for_each13static_kernelINS2_12policy_hub_t12policy_500_tEmN6thrust24THRUST_300001_SM_1000_NS8cuda_cub20__uninitialized_fill7functorINS7_10device_ptrIfEEfEEEEvT0_T1_,@function
        .size           _ZN3cub18CUB_300001_SM_10006detail8for_each13static_kernelINS2_12policy_hub_t12policy_500_tEmN6thrust24THRUST_300001_SM_1000_NS8cuda_cub20__uninitialized_fill7functorINS7_10device_ptrIfEEfEEEEvT0_T1_,(.L_x_5 - _ZN3cub18CUB_300001_SM_10006detail8for_each13static_kernelINS2_12policy_hub_t12policy_500_tEmN6thrust24THRUST_300001_SM_1000_NS8cuda_cub20__uninitialized_fill7functorINS7_10device_ptrIfEEfEEEEvT0_T1_)
        .other          _ZN3cub18CUB_300001_SM_10006detail8for_each13static_kernelINS2_12policy_hub_t12policy_500_tEmN6thrust24THRUST_300001_SM_1000_NS8cuda_cub20__uninitialized_fill7functorINS7_10device_ptrIfEEfEEEEvT0_T1_,@"STO_CUDA_ENTRY STV_DEFAULT"
_ZN3cub18CUB_300001_SM_10006detail8for_each13static_kernelINS2_12policy_hub_t12policy_500_tEmN6thrust24THRUST_300001_SM_1000_NS8cuda_cub20__uninitialized_fill7functorINS7_10device_ptrIfEEfEEEEvT0_T1_:
.text._ZN3cub18CUB_300001_SM_10006detail8for_each13static_kernelINS2_12policy_hub_t12policy_500_tEmN6thrust24THRUST_300001_SM_1000_NS8cuda_cub20__uninitialized_fill7functorINS7_10device_ptrIfEEfEEEEvT0_T1_:
[----:B------:R-:W-:Y:S08]  /*0000*/  LDC R1, c[0x0][0x37c] ;  /* 0x0000df00ff017b82 */ /* 0x000ff00000000800 */
[----:B------:R-:W0:Y:S01]  /*0010*/  S2UR UR4, SR_CTAID.X ;  /* 0x00000000000479c3 */ /* 0x000e220000002500 */
[----:B------:R-:W1:Y:S01]  /*0020*/  LDCU.64 UR6, c[0x0][0x380] ;  /* 0x00007000ff0677ac */ /* 0x000e620008000a00 */
[----:B------:R-:W2:Y:S01]  /*0030*/  LDCU.64 UR8, c[0x0][0x358] ;  /* 0x00006b00ff0877ac */ /* 0x000ea20008000a00 */
[----:B0-----:R-:W-:-:S04]  /*0040*/  UIMAD.WIDE.U32 UR4, UR4, 0x200, URZ ;  /* 0x00000200040478a5 */ /* 0x001fc8000f8e00ff */
[----:B-1----:R-:W-:-:S04]  /*0050*/  UIADD3 UR6, UP0, UPT, -UR4, UR6, URZ ;  /* 0x0000000604067290 */ /* 0x002fc8000ff1e1ff */
[----:B------:R-:W-:Y:S02]  /*0060*/  UIADD3.X UR7, UPT, UPT, ~UR5, UR7, URZ, UP0, !UPT ;  /* 0x0000000705077290 */ /* 0x000fe400087fe5ff */
[----:B------:R-:W-:-:S04]  /*0070*/  UISETP.GE.U32.AND UP0, UPT, UR6, 0x200, UPT ;  /* 0x000002000600788c */ /* 0x000fc8000bf06070 */
[----:B------:R-:W-:-:S09]  /*0080*/  UISETP.GE.U32.AND.EX UP0, UPT, UR7, URZ, UPT, UP0 ;  /* 0x000000ff0700728c */ /* 0x000fd2000bf06100 */
[----:B--2---:R-:W-:Y:S05]  /*0090*/  BRA.U !UP0, `(.L_x_0) ;  /* 0x0000000108287547 */ /* 0x004fea000b800000 */
[----:B------:R-:W0:Y:S01]  /*00a0*/  S2R R0, SR_TID.X ;  /* 0x0000000000007919 */ /* 0x000e220000002100 */
[----:B------:R-:W1:Y:S01]  /*00b0*/  LDCU.64 UR6, c[0x0][0x388] ;  /* 0x00007100ff0677ac */ /* 0x000e620008000a00 */
[----:B------:R-:W2:Y:S01]  /*00c0*/  LDC R5, c[0x0][0x390] ;  /* 0x0000e400ff057b82 */ /* 0x000ea20000000800 */
[----:B0-----:R-:W-:-:S05]  /*00d0*/  IADD3 R0, P0, PT, R0, UR4, RZ ;  /* 0x0000000400007c10 */ /* 0x001fca000ff1e0ff */
[----:B------:R-:W-:Y:S01]  /*00e0*/  IMAD.X R3, RZ, RZ, UR5, P0 ;  /* 0x00000005ff037e24 */ /* 0x000fe200080e06ff */
[----:B-1----:R-:W-:-:S04]  /*00f0*/  LEA R2, P0, R0, UR6, 0x2 ;  /* 0x0000000600027c11 */ /* 0x002fc8000f8010ff */
[----:B------:R-:W-:-:S05]  /*0100*/  LEA.HI.X R3, R0, UR7, R3, 0x2, P0 ;  /* 0x0000000700037c11 */ /* 0x000fca00080f1403 */
[----:B--2---:R-:W-:Y:S04]  /*0110*/  STG.E desc[UR8][R2.64], R5 ;  /* 0x0000000502007986 */ /* 0x004fe8000c101908 */
[----:B------:R-:W-:Y:S01]  /*0120*/  STG.E desc[UR8][R2.64+0x400], R5 ;  /* 0x0004000502007986 */ /* 0x000fe2000c101908 */
[----:B------:R-:W-:Y:S05]  /*0130*/  EXIT ;  /* 0x000000000000794d */ /* 0x000fea0003800000 */
.L_x_0:
[----:B------:R-:W0:Y:S01]  /*0140*/  S2R R0, SR_TID.X ;  /* 0x0000000000007919 */ /* 0x000e220000002100 */
[----:B------:R-:W-:Y:S01]  /*0150*/  IMAD.U32 R2, RZ, RZ, UR7 ;  /* 0x00000007ff027e24 */ /* 0x000fe2000f8e00ff */
[----:B------:R-:W1:Y:S01]  /*0160*/  LDCU.64 UR10, c[0x0][0x388] ;  /* 0x00007100ff0a77ac */ /* 0x000e620008000a00 */
[----:B------:R-:W-:Y:S01]  /*0170*/  IMAD.U32 R4, RZ, RZ, UR7 ;  /* 0x00000007ff047e24 */ /* 0x000fe2000f8e00ff */
[----:B0-----:R-:W-:-:S04]  /*0180*/  ISETP.LT.U32.AND P0, PT, R0, UR6, PT ;  /* 0x0000000600007c0c */ /* 0x001fc8000bf01070 */
[----:B------:R-:W-:Y:S01]  /*0190*/  ISETP.GT.U32.AND.EX P0, PT, R2, RZ, PT, P0 ;  /* 0x000000ff0200720c */ /* 0x000fe20003f04100 */
[C---:B------:R-:W-:Y:S01]  /*01a0*/  VIADD R2, R0.reuse, 0x100 ;  /* 0x0000010000027836 */ /* 0x040fe20000000000 */
[----:B------:R-:W-:-:S04]  /*01b0*/  IADD3 R0, P2, PT, R0, UR4, RZ ;  /* 0x0000000400007c10 */ /* 0x000fc8000ff5e0ff */
[----:B------:R-:W-:Y:S01]  /*01c0*/  ISETP.LT.U32.AND P1, PT, R2, UR6, PT ;  /* 0x0000000602007c0c */ /* 0x000fe2000bf21070 */
[----:B------:R-:W-:Y:S01]  /*01d0*/  IMAD.X R3, RZ, RZ, UR5, P2 ;  /* 0x00000005ff037e24 */ /* 0x000fe200090e06ff */
[----:B-1----:R-:W-:Y:S02]  /*01e0*/  LEA R2, P2, R0, UR10, 0x2 ;  /* 0x0000000a00027c11 */ /* 0x002fe4000f8410ff */
[----:B------:R-:W-:Y:S02]  /*01f0*/  ISETP.GT.U32.AND.EX P1, PT, R4, RZ, PT, P1 ;  /* 0x000000ff0400720c */ /* 0x000fe40003f24110 */
[----:B------:R-:W-:Y:S01]  /*0200*/  LEA.HI.X R3, R0, UR11, R3, 0x2, P2 ;  /* 0x0000000b00037c11 */ /* 0x000fe200090f1403 */
[----:B------:R-:W0:Y:S04]  /*0210*/  @P0 LDC R5, c[0x0][0x390] ;  /* 0x0000e400ff050b82 */ /* 0x000e280000000800 */
[----:B0-----:R0:W-:Y:S06]  /*0220*/  @P0 STG.E desc[UR8][R2.64], R5 ;  /* 0x0000000502000986 */ /* 0x0011ec000c101908 */
[----:B------:R-:W-:Y:S05]  /*0230*/  @!P1 EXIT ;  /* 0x000000000000994d */ /* 0x000fea0003800000 */
[----:B0-----:R-:W0:Y:S02]  /*0240*/  LDC R5, c[0x0][0x390] ;  /* 0x0000e400ff057b82 */ /* 0x001e240000000800 */
[----:B0-----:R-:W-:Y:S01]  /*0250*/  STG.E desc[UR8][R2.64+0x400], R5 ;  /* 0x0004000502007986 */ /* 0x001fe2000c101908 */
[----:B------:R-:W-:Y:S05]  /*0260*/  EXIT ;  /* 0x000000000000794d */ /* 0x000fea0003800000 */
.L_x_1:
[----:B------:R-:W-:-:S00]  /*0270*/  BRA `(.L_x_1) ;  /* 0xfffffffc00fc7947 */ /* 0x000fc0000383ffff */
[----:B------:R-:W-:-:S00]  /*0280*/  NOP ;  /* 0x0000000000007918 */ /* 0x000fc00000000000 */
[----:B------:R-:W-:-:S00]  /*0290*/  NOP ;  /* 0x0000000000007918 */ /* 0x000fc00000000000 */
[----:B------:R-:W-:-:S00]  /*02a0*/  NOP ;  /* 0x0000000000007918 */ /* 0x000fc00000000000 */
[----:B------:R-:W-:-:S00]  /*02b0*/  NOP ;  /* 0x0000000000007918 */ /* 0x000fc00000000000 */
[----:B------:R-:W-:-:S00]  /*02c0*/  NOP ;  /* 0x0000000000007918 */ /* 0x000fc00000000000 */
[----:B------:R-:W-:-:S00]  /*02d0*/  NOP ;  /* 0x0000000000007918 */ /* 0x000fc00000000000 */
[----:B------:R-:W-:-:S00]  /*02e0*/  NOP ;  /* 0x0000000000007918 */ /* 0x000fc00000000000 */
[----:B------:R-:W-:-:S00]  /*02f0*/  NOP ;  /* 0x0000000000007918 */ /* 0x000fc00000000000 */
.L_x_5:


//--------------------- .text._ZN3cub18CUB_300001_SM_10006detail11EmptyKernelIvEEvv --------------------------
	.section	.text._ZN3cub18CUB_300001_SM_10006detail11EmptyKernelIvEEvv,"ax",@progbits
	.align	128
        .global         _ZN3cub18CUB_300001_SM_10006detail11EmptyKernelIvEEvv
        .type           _ZN3cub18CUB_300001_SM_10006detail11EmptyKernelIvEEvv,@function
        .size           _ZN3cub18CUB_300001_SM_10006detail11EmptyKernelIvEEvv,(.L_x_6 - _ZN3cub18CUB_300001_SM_10006detail11EmptyKernelIvEEvv)
        .other          _ZN3cub18CUB_300001_SM_10006detail11EmptyKernelIvEEvv,@"STO_CUDA_ENTRY STV_DEFAULT"
_ZN3cub18CUB_300001_SM_10006detail11EmptyKernelIvEEvv:
.text._ZN3cub18CUB_300001_SM_10006detail11EmptyKernelIvEEvv:
[----:B------:R-:W-:Y:S01]  /*0000*/  LDC R1, c[0x0][0x37c] ;  /* 0x0000df00ff017b82 */ /* 0x000fe20000000800 */
[----:B------:R-:W-:Y:S05]  /*0010*/  EXIT ;  /* 0x000000000000794d */ /* 0x000fea0003800000 */
.L_x_2:
        /* <DEDUP_REMOVED lines=14> */
.L_x_6:


//--------------------- .text._Z10cudakernelPf    --------------------------
	.section	.text._Z10cudakernelPf,"ax",@progbits
	.align	128
        .global         _Z10cudakernelPf
        .type           _Z10cudakernelPf,@function
        .size           _Z10cudakernelPf,(.L_x_7 - _Z10cudakernelPf)
        .other          _Z10cudakernelPf,@"STO_CUDA_ENTRY STV_DEFAULT"
_Z10cudakernelPf:
.text._Z10cudakernelPf:
[----:B------:R-:W-:Y:S01]  /*0000*/  LDC R1, c[0x0][0x37c] ;  /* 0x0000df00ff017b82 */ /* 0x000fe20000000800 */
[----:B------:R-:W0:Y:S07]  /*0010*/  S2R R5, SR_TID.X ;  /* 0x0000000000057919 */ /* 0x000e2e0000002100 */
[----:B------:R-:W0:Y:S01]  /*0020*/  S2UR UR4, SR_CTAID.X ;  /* 0x00000000000479c3 */ /* 0x000e220000002500 */
[----:B------:R-:W1:Y:S07]  /*0030*/  LDCU.64 UR6, c[0x0][0x358] ;  /* 0x00006b00ff0677ac */ /* 0x000e6e0008000a00 */
[----:B------:R-:W0:Y:S08]  /*0040*/  LDC R0, c[0x0][0x360] ;  /* 0x0000d800ff007b82 */ /* 0x000e300000000800 */
[----:B------:R-:W2:Y:S01]  /*0050*/  LDC.64 R2, c[0x0][0x380] ;  /* 0x0000e000ff027b82 */ /* 0x000ea20000000a00 */
[----:B0-----:R-:W-:Y:S01]  /*0060*/  IMAD R5, R0, UR4, R5 ;  /* 0x0000000400057c24 */ /* 0x001fe2000f8e0205 */
[----:B------:R-:W-:-:S04]  /*0070*/  UMOV UR4, URZ ;  /* 0x000000ff00047c82 */ /* 0x000fc80008000000 */
[----:B------:R-:W-:Y:S01]  /*0080*/  I2FP.F32.S32 R0, R5 ;  /* 0x0000000500007245 */ /* 0x000fe20000201400 */
[----:B--2---:R-:W-:-:S04]  /*0090*/  IMAD.WIDE R2, R5, 0x4, R2 ;  /* 0x0000000405027825 */ /* 0x004fc800078e0202 */
[----:B-1----:R-:W-:-:S07]  /*00a0*/  FMUL R5, R0, 9.5367431640625e-07 ;  /* 0x3580000000057820 */ /* 0x002fce0000400000 */
.L_x_3:
[----:B------:R-:W-:Y:S01]  /*00b0*/  FFMA R5, R5, R5, -0.25 ;  /* 0xbe80000005057423 */ /* 0x000fe20000000005 */
[----:B------:R-:W-:-:S03]  /*00c0*/  UIADD3 UR4, UPT, UPT, UR4, 0x140, URZ ;  /* 0x0000014004047890 */ /* 0x000fc6000fffe0ff */
[----:B------:R-:W-:Y:S01]  /*00d0*/  FFMA R5, R5, R5, -0.25 ;  /* 0xbe80000005057423 */ /* 0x000fe20000000005 */
[----:B------:R-:W-:-:S03]  /*00e0*/  UISETP.NE.AND UP0, UPT, UR4, 0xf4240, UPT ;  /* 0x000f42400400788c */ /* 0x000fc6000bf05270 */
[----:B------:R-:W-:-:S04]  /*00f0*/  FFMA R5, R5, R5, -0.25 ;  /* 0xbe80000005057423 */ /* 0x000fc80000000005 */
        /* <DEDUP_REMOVED lines=316> */
[----:B------:R-:W-:Y:S01]  /*14c0*/  FFMA R5, R0, R0, -0.25 ;  /* 0xbe80000000057423 */ /* 0x000fe20000000000 */
[----:B------:R-:W-:Y:S06]  /*14d0*/  BRA.U UP0, `(.L_x_3) ;  /* 0xffffffe900f47547 */ /* 0x000fec000b83ffff */
[----:B------:R-:W-:Y:S01]  /*14e0*/  STG.E desc[UR6][R2.64], R5 ;  /* 0x0000000502007986 */ /* 0x000fe2000c101906 */
[----:B------:R-:W-:Y:S05]  /*14f0*/  EXIT ;  /* 0x000000000000794d */ /* 0x000fea0003800000 */
.L_x_4:
        /* <DEDUP_REMOVED lines=16> */
.L_x_7:


//--------------------- .nv.shared.reserved.0     --------------------------
	.section	.nv.shared.reserved.0,"aw",@nobits
	.weak		__nv_reservedSMEM_offset_0_alias
	.size		__nv_reservedSMEM_offset_0_alias, 0, 64
	.other		__nv_reservedSMEM_offset_0_alias,@"STO_CUDA_RESERVED_SHARED STV_DEFAULT"
__nv_reservedSMEM_offset_0_alias:
	.zero		0
	.zero		64


//--------------------- .nv.global                --------------------------
	.section	.nv.global,"aw",@nobits
.nv.global:
	.type		_ZN34_INTERNAL_fde0aea9_4_k_cu_562b52636thrust24THRUST_300001_SM_1000_NS3seqE,@object
	.size		_ZN34_INTERNAL_fde0aea9_4_k_cu_562b52636thrust24THRUST_300001_SM_1000_NS3seqE,(_ZN34_INTERNAL_fde0aea9_4_k_cu_562b52634cuda3std3__48in_placeE - _ZN34_INTERNAL_fde0aea9_4_k_cu_562b52636thrust24THRUST_300001_SM_1000_NS3seqE)
_ZN34_INTERNAL_fde0aea9_4_k_cu_562b52636thrust24THRUST_300001_SM_1000_NS3seqE:
	.zero		1
	.type		_ZN34_INTERNAL_fde0aea9_4_k_cu_562b52634cuda3std3__48in_placeE,@object
	.size		_ZN34_INTERNAL_fde0aea9_4_k_cu_562b52634cuda3std3__48in_placeE,(_ZN34_INTERNAL_fde0aea9_4_k_cu_562b52634cuda3std6ranges3__45__cpo4sizeE - _ZN34_INTERNAL_fde0aea9_4_k_cu_562b52634cuda3std3__48in_placeE)
_ZN34_INTERNAL_fde0aea9_4_k_cu_562b52634cuda3std3__48in_placeE:
	.zero		1
	.type		_ZN34_INTERNAL_fde0aea9_4_k_cu_562b52634cuda3std6ranges3__45__cpo4sizeE,@object
	.size		_ZN34_INTERNAL_fde0aea9_4_k_cu_562b52634cuda3std6ranges3__45__cpo4sizeE,(_ZN34_INTERNAL_fde0aea9_4_k_cu_562b52636thrust24THRUST_300001_SM_1000_NS12placeholders2_3E - _ZN34_INTERNAL_fde0aea9_4_k_cu_562b52634cuda3std6ranges3__45__cpo4sizeE)
_ZN34_INTERNAL_fde0aea9_4_k_cu_562b52634cuda3std6ranges3__45__cpo4sizeE:
	.zero		1
	.type		_ZN34_INTERNAL_fde0aea9_4_k_cu_562b52636thrust24THRUST_300001_SM_1000_NS12placeholders2_3E,@object
	.size		_ZN34_INTERNAL_fde0aea9_4_k_cu_562b52636thrust24THRUST_300001_SM_1000_NS12placeholders2_3E,(_ZN34_INTERNAL_fde0aea9_4_k_cu_562b52634cuda3std3__45__cpo6cbeginE - _ZN34_INTERNAL_fde0aea9_4_k_cu_562b52636thrust24THRUST_300001_SM_1000_NS12placeholders2_3E)
_ZN34_INTERNAL_fde0aea9_4_k_cu_562b52636thrust24THRUST_300001_SM_1000_NS12placeholders2_3E:
	.zero		1
	.type		_ZN34_INTERNAL_fde0aea9_4_k_cu_562b52634cuda3std3__45__cpo6cbeginE,@object
	.size		_ZN34_INTERNAL_fde0aea9_4_k_cu_562b52634cuda3std3__45__cpo6cbeginE,(_ZN34_INTERNAL_fde0aea9_4_k_cu_562b52634cuda3std6ranges3__45__cpo6cbeginE - _ZN34_INTERNAL_fde0aea9_4_k_cu_562b52634cuda3std3__45__cpo6cbeginE)
_ZN34_INTERNAL_fde0aea9_4_k_cu_562b52634cuda3std3__45__cpo6cbeginE:
	.zero		1
	.type		_ZN34_INTERNAL_fde0aea9_4_k_cu_562b52634cuda3std6ranges3__45__cpo6cbeginE,@object
	.size		_ZN34_INTERNAL_fde0aea9_4_k_cu_562b52634cuda3std6ranges3__45__cpo6cbeginE,(_ZN34_INTERNAL_fde0aea9_4_k_cu_562b52636thrust24THRUST_300001_SM_1000_NS12placeholders2_7E - _ZN34_INTERNAL_fde0aea9_4_k_cu_562b52634cuda3std6ranges3__45__cpo6cbeginE)
_ZN34_INTERNAL_fde0aea9_4_k_cu_562b52634cuda3std6ranges3__45__cpo6cbeginE:
	.zero		1
	.type		_ZN34_INTERNAL_fde0aea9_4_k_cu_562b52636thrust24THRUST_300001_SM_1000_NS12placeholders2_7E,@object
	.size		_ZN34_INTERNAL_fde0aea9_4_k_cu_562b52636thrust24THRUST_300001_SM_1000_NS12placeholders2_7E,(_ZN34_INTERNAL_fde0aea9_4_k_cu_562b52634cuda3std3__45__cpo7crbeginE - _ZN34_INTERNAL_fde0aea9_4_k_cu_562b52636thrust24THRUST_300001_SM_1000_NS12placeholders2_7E)
_ZN34_INTERNAL_fde0aea9_4_k_cu_562b52636thrust24THRUST_300001_SM_1000_NS12placeholders2_7E:
	.zero		1
	.type		_ZN34_INTERNAL_fde0aea9_4_k_cu_562b52634cuda3std3__45__cpo7crbeginE,@object
	.size		_ZN34_INTERNAL_fde0aea9_4_k_cu_562b52634cuda3std3__45__cpo7crbeginE,(_ZN34_INTERNAL_fde0aea9_4_k_cu_562b52634cuda3std6ranges3__45__cpo4nextE - _ZN34_INTERNAL_fde0aea9_4_k_cu_562b52634cuda3std3__45__cpo7crbeginE)
_ZN34_INTERNAL_fde0aea9_4_k_cu_562b52634cuda3std3__45__cpo7crbeginE:
	.zero		1
	.type		_ZN34_INTERNAL_fde0aea9_4_k_cu_562b52634cuda3std6ranges3__45__cpo4nextE,@object
	.size		_ZN34_INTERNAL_fde0aea9_4_k_cu_562b52634cuda3std6ranges3__45__cpo4nextE,(_ZN34_INTERNAL_fde0aea9_4_k_cu_562b52634cuda3std6ranges3__45__cpo4swapE - _ZN34_INTERNAL_fde0aea9_4_k_cu_562b52634cuda3std6ranges3__45__cpo4nextE)
_ZN34_INTERNAL_fde0aea9_4_k_cu_562b52634cuda3std6ranges3__45__cpo4nextE:
	.zero		1
	.type		_ZN34_INTERNAL_fde0aea9_4_k_cu_562b52634cuda3std6ranges3__45__cpo4swapE,@object
	.size		_ZN34_INTERNAL_fde0aea9_4_k_cu_562b52634cuda3std6ranges3__45__cpo4swapE,(_ZN34_INTERNAL_fde0aea9_4_k_cu_562b52636thrust24THRUST_300001_SM_1000_NS8cuda_cub10par_nosyncE - _ZN34_INTERNAL_fde0aea9_4_k_cu_562b52634cuda3std6ranges3__45__cpo4swapE)
_ZN34_INTERNAL_fde0aea9_4_k_cu_562b52634cuda3std6ranges3__45__cpo4swapE:
	.zero		1
	.type		_ZN34_INTERNAL_fde0aea9_4_k_cu_562b52636thrust24THRUST_300001_SM_1000_NS8cuda_cub10par_nosyncE,@object
	.size		_ZN34_INTERNAL_fde0aea9_4_k_cu_562b52636thrust24THRUST_300001_SM_1000_NS8cuda_cub10par_nosyncE,(_ZN34_INTERNAL_fde0aea9_4_k_cu_562b52636thrust24THRUST_300001_SM_1000_NS12placeholders2_9E - _ZN34_INTERNAL_fde0aea9_4_k_cu_562b52636thrust24THRUST_300001_SM_1000_NS8cuda_cub10par_nosyncE)
_ZN34_INTERNAL_fde0aea9_4_k_cu_562b52636thrust24THRUST_300001_SM_1000_NS8cuda_cub10par_nosyncE:
	.zero		1
	.type		_ZN34_INTERNAL_fde0aea9_4_k_cu_562b52636thrust24THRUST_300001_SM_1000_NS12placeholders2_9E,@object
	.size		_ZN34_INTERNAL_fde0aea9_4_k_cu_562b52636thrust24THRUST_300001_SM_1000_NS12placeholders2_9E,(_ZN34_INTERNAL_fde0aea9_4_k_cu_562b52634cuda3std3__436_GLOBAL__N__fde0aea9_4_k_cu_562b52636ignoreE - _ZN34_INTERNAL_fde0aea9_4_k_cu_562b52636thrust24THRUST_300001_SM_1000_NS12placeholders2_9E)
_ZN34_INTERNAL_fde0aea9_4_k_cu_562b52636thrust24THRUST_300001_SM_1000_NS12placeholders2_9E:
	.zero		1
	.type		_ZN34_INTERNAL_fde0aea9_4_k_cu_562b52634cuda3std3__436_GLOBAL__N__fde0aea9_4_k_cu_562b52636ignoreE,@object
	.size		_ZN34_INTERNAL_fde0aea9_4_k_cu_562b52634cuda3std3__436_GLOBAL__N__fde0aea9_4_k_cu_562b52636ignoreE,(_ZN34_INTERNAL_fde0aea9_4_k_cu_562b52634cuda3std6ranges3__45__cpo4dataE - _ZN34_INTERNAL_fde0aea9_4_k_cu_562b52634cuda3std3__436_GLOBAL__N__fde0aea9_4_k_cu_562b52636ignoreE)
_ZN34_INTERNAL_fde0aea9_4_k_cu_562b52634cuda3std3__436_GLOBAL__N__fde0aea9_4_k_cu_562b52636ignoreE:
	.zero		1
	.type		_ZN34_INTERNAL_fde0aea9_4_k_cu_562b52634cuda3std6ranges3__45__cpo4dataE,@object
	.size		_ZN34_INTERNAL_fde0aea9_4_k_cu_562b52634cuda3std6ranges3__45__cpo4dataE,(_ZN34_INTERNAL_fde0aea9_4_k_cu_562b52636thrust24THRUST_300001_SM_1000_NS12placeholders2_1E - _ZN34_INTERNAL_fde0aea9_4_k_cu_562b52634cuda3std6ranges3__45__cpo4dataE)
_ZN34_INTERNAL_fde0aea9_4_k_cu_562b52634cuda3std6ranges3__45__cpo4dataE:
	.zero		1
	.type		_ZN34_INTERNAL_fde0aea9_4_k_cu_562b52636thrust24THRUST_300001_SM_1000_NS12placeholders2_1E,@object
	.size		_ZN34_INTERNAL_fde0aea9_4_k_cu_562b52636thrust24THRUST_300001_SM_1000_NS12placeholders2_1E,(_ZN34_INTERNAL_fde0aea9_4_k_cu_562b52634cuda3std3__45__cpo5beginE - _ZN34_INTERNAL_fde0aea9_4_k_cu_562b52636thrust24THRUST_300001_SM_1000_NS12placeholders2_1E)
_ZN34_INTERNAL_fde0aea9_4_k_cu_562b52636thrust24THRUST_300001_SM_1000_NS12placeholders2_1E:
	.zero		1
	.type		_ZN34_INTERNAL_fde0aea9_4_k_cu_562b52634cuda3std3__45__cpo5beginE,@object
	.size		_ZN34_INTERNAL_fde0aea9_4_k_cu_562b52634cuda3std3__45__cpo5beginE,(_ZN34_INTERNAL_fde0aea9_4_k_cu_562b52634cuda3std6ranges3__45__cpo5beginE - _ZN34_INTERNAL_fde0aea9_4_k_cu_562b52634cuda3std3__45__cpo5beginE)
_ZN34_INTERNAL_fde0aea9_4_k_cu_562b52634cuda3std3__45__cpo5beginE:
	.zero		1
	.type		_ZN34_INTERNAL_fde0aea9_4_k_cu_562b52634cuda3std6ranges3__45__cpo5beginE,@object
	.size		_ZN34_INTERNAL_fde0aea9_4_k_cu_562b52634cuda3std6ranges3__45__cpo5beginE,(_ZN34_INTERNAL_fde0aea9_4_k_cu_562b52636thrust24THRUST_300001_SM_1000_NS12placeholders2_5E - _ZN34_INTERNAL_fde0aea9_4_k_cu_562b52634cuda3std6ranges3__45__cpo5beginE)
_ZN34_INTERNAL_fde0aea9_4_k_cu_562b52634cuda3std6ranges3__45__cpo5beginE:
	.zero		1
	.type		_ZN34_INTERNAL_fde0aea9_4_k_cu_562b52636thrust24THRUST_300001_SM_1000_NS12placeholders2_5E,@object
	.size		_ZN34_INTERNAL_fde0aea9_4_k_cu_562b52636thrust24THRUST_300001_SM_1000_NS12placeholders2_5E,(_ZN34_INTERNAL_fde0aea9_4_k_cu_562b52634cuda3std3__45__cpo6rbeginE - _ZN34_INTERNAL_fde0aea9_4_k_cu_562b52636thrust24THRUST_300001_SM_1000_NS12placeholders2_5E)
_ZN34_INTERNAL_fde0aea9_4_k_cu_562b52636thrust24THRUST_300001_SM_1000_NS12placeholders2_5E:
	.zero		1
	.type		_ZN34_INTERNAL_fde0aea9_4_k_cu_562b52634cuda3std3__45__cpo6rbeginE,@object
	.size		_ZN34_INTERNAL_fde0aea9_4_k_cu_562b52634cuda3std3__45__cpo6rbeginE,(_ZN34_INTERNAL_fde0aea9_4_k_cu_562b52634cuda3std6ranges3__45__cpo7advanceE - _ZN34_INTERNAL_fde0aea9_4_k_cu_562b52634cuda3std3__45__cpo6rbeginE)
_ZN34_INTERNAL_fde0aea9_4_k_cu_562b52634cuda3std3__45__cpo6rbeginE:
	.zero		1
	.type		_ZN34_INTERNAL_fde0aea9_4_k_cu_562b52634cuda3std6ranges3__45__cpo7advanceE,@object
	.size		_ZN34_INTERNAL_fde0aea9_4_k_cu_562b52634cuda3std6ranges3__45__cpo7advanceE,(_ZN34_INTERNAL_fde0aea9_4_k_cu_562b52634cuda3std3__47nulloptE - _ZN34_INTERNAL_fde0aea9_4_k_cu_562b52634cuda3std6ranges3__45__cpo7advanceE)
_ZN34_INTERNAL_fde0aea9_4_k_cu_562b52634cuda3std6ranges3__45__cpo7advanceE:
	.zero		1
	.type		_ZN34_INTERNAL_fde0aea9_4_k_cu_562b52634cuda3std3__47nulloptE,@object
	.size		_ZN34_INTERNAL_fde0aea9_4_k_cu_562b52634cuda3std3__47nulloptE,(_ZN34_INTERNAL_fde0aea9_4_k_cu_562b52634cuda3std6ranges3__45__cpo8distanceE - _ZN34_INTERNAL_fde0aea9_4_k_cu_562b52634cuda3std3__47nulloptE)
_ZN34_INTERNAL_fde0aea9_4_k_cu_562b52634cuda3std3__47nulloptE:
	.zero		1
	.type		_ZN34_INTERNAL_fde0aea9_4_k_cu_562b52634cuda3std6ranges3__45__cpo8distanceE,@object
	.size		_ZN34_INTERNAL_fde0aea9_4_k_cu_562b52634cuda3std6ranges3__45__cpo8distanceE,(_ZN34_INTERNAL_fde0aea9_4_k_cu_562b52636thrust24THRUST_300001_SM_1000_NS12placeholders3_10E - _ZN34_INTERNAL_fde0aea9_4_k_cu_562b52634cuda3std6ranges3__45__cpo8distanceE)
_ZN34_INTERNAL_fde0aea9_4_k_cu_562b52634cuda3std6ranges3__45__cpo8distanceE:
	.zero		1
	.type		_ZN34_INTERNAL_fde0aea9_4_k_cu_562b52636thrust24THRUST_300001_SM_1000_NS12placeholders3_10E,@object
	.size		_ZN34_INTERNAL_fde0aea9_4_k_cu_562b52636thrust24THRUST_300001_SM_1000_NS12placeholders3_10E,(_ZN34_INTERNAL_fde0aea9_4_k_cu_562b52634cuda3std3__419piecewise_constructE - _ZN34_INTERNAL_fde0aea9_4_k_cu_562b52636thrust24THRUST_300001_SM_1000_NS12placeholders3_10E)
_ZN34_INTERNAL_fde0aea9_4_k_cu_562b52636thrust24THRUST_300001_SM_1000_NS12placeholders3_10E:
	.zero		1
	.type		_ZN34_INTERNAL_fde0aea9_4_k_cu_562b52634cuda3std3__419piecewise_constructE,@object
	.size		_ZN34_INTERNAL_fde0aea9_4_k_cu_562b52634cuda3std3__419piecewise_constructE,(_ZN34_INTERNAL_fde0aea9_4_k_cu_562b52634cuda3std6ranges3__45__cpo5cdataE - _ZN34_INTERNAL_fde0aea9_4_k_cu_562b52634cuda3std3__419piecewise_constructE)
_ZN34_INTERNAL_fde0aea9_4_k_cu_562b52634cuda3std3__419piecewise_constructE:
	.zero		1
	.type		_ZN34_INTERNAL_fde0aea9_4_k_cu_562b52634cuda3std6ranges3__45__cpo5cdataE,@object
	.size		_ZN34_INTERNAL_fde0aea9_4_k_cu_562b52634cuda3std6ranges3__45__cpo5cdataE,(_ZN34_INTERNAL_fde0aea9_4_k_cu_562b52636thrust24THRUST_300001_SM_1000_NS12placeholders2_2E - _ZN34_INTERNAL_fde0aea9_4_k_cu_562b52634cuda3std6ranges3__45__cpo5cdataE)
_ZN34_INTERNAL_fde0aea9_4_k_cu_562b52634cuda3std6ranges3__45__cpo5cdataE:
	.zero		1
	.type		_ZN34_INTERNAL_fde0aea9_4_k_cu_562b52636thrust24THRUST_300001_SM_1000_NS12placeholders2_2E,@object
	.size		_ZN34_INTERNAL_fde0aea9_4_k_cu_562b52636thrust24THRUST_300001_SM_1000_NS12placeholders2_2E,(_ZN34_INTERNAL_fde0aea9_4_k_cu_562b52634cuda3std3__45__cpo3endE - _ZN34_INTERNAL_fde0aea9_4_k_cu_562b52636thrust24THRUST_300001_SM_1000_NS12placeholders2_2E)
_ZN34_INTERNAL_fde0aea9_4_k_cu_562b52636thrust24THRUST_300001_SM_1000_NS12placeholders2_2E:
	.zero		1
	.type		_ZN34_INTERNAL_fde0aea9_4_k_cu_562b52634cuda3std3__45__cpo3endE,@object
	.size		_ZN34_INTERNAL_fde0aea9_4_k_cu_562b52634cuda3std3__45__cpo3endE,(_ZN34_INTERNAL_fde0aea9_4_k_cu_562b52634cuda3std6ranges3__45__cpo3endE - _ZN34_INTERNAL_fde0aea9_4_k_cu_562b52634cuda3std3__45__cpo3endE)
_ZN34_INTERNAL_fde0aea9_4_k_cu_562b52634cuda3std3__45__cpo3endE:
	.zero		1
	.type		_ZN34_INTERNAL_fde0aea9_4_k_cu_562b52634cuda3std6ranges3__45__cpo3endE,@object
	.size		_ZN34_INTERNAL_fde0aea9_4_k_cu_562b52634cuda3std6ranges3__45__cpo3endE,(_ZN34_INTERNAL_fde0aea9_4_k_cu_562b52636thrust24THRUST_300001_SM_1000_NS12placeholders2_6E - _ZN34_INTERNAL_fde0aea9_4_k_cu_562b52634cuda3std6ranges3__45__cpo3endE)
_ZN34_INTERNAL_fde0aea9_4_k_cu_562b52634cuda3std6ranges3__45__cpo3endE:
	.zero		1
	.type		_ZN34_INTERNAL_fde0aea9_4_k_cu_562b52636thrust24THRUST_300001_SM_1000_NS12placeholders2_6E,@object
	.size		_ZN34_INTERNAL_fde0aea9_4_k_cu_562b52636thrust24THRUST_300001_SM_1000_NS12placeholders2_6E,(_ZN34_INTERNAL_fde0aea9_4_k_cu_562b52634cuda3std3__45__cpo4rendE - _ZN34_INTERNAL_fde0aea9_4_k_cu_562b52636thrust24THRUST_300001_SM_1000_NS12placeholders2_6E)
_ZN34_INTERNAL_fde0aea9_4_k_cu_562b52636thrust24THRUST_300001_SM_1000_NS12placeholders2_6E:
	.zero		1
	.type		_ZN34_INTERNAL_fde0aea9_4_k_cu_562b52634cuda3std3__45__cpo4rendE,@object
	.size		_ZN34_INTERNAL_fde0aea9_4_k_cu_562b52634cuda3std3__45__cpo4rendE,(_ZN34_INTERNAL_fde0aea9_4_k_cu_562b52634cuda3std6ranges3__45__cpo9iter_swapE - _ZN34_INTERNAL_fde0aea9_4_k_cu_562b52634cuda3std3__45__cpo4rendE)
_ZN34_INTERNAL_fde0aea9_4_k_cu_562b52634cuda3std3__45__cpo4rendE:
	.zero		1
	.type		_ZN34_INTERNAL_fde0aea9_4_k_cu_562b52634cuda3std6ranges3__45__cpo9iter_swapE,@object
	.size		_ZN34_INTERNAL_fde0aea9_4_k_cu_562b52634cuda3std6ranges3__45__cpo9iter_swapE,(_ZN34_INTERNAL_fde0aea9_4_k_cu_562b52634cuda3std3__48unexpectE - _ZN34_INTERNAL_fde0aea9_4_k_cu_562b52634cuda3std6ranges3__45__cpo9iter_swapE)
_ZN34_INTERNAL_fde0aea9_4_k_cu_562b52634cuda3std6ranges3__45__cpo9iter_swapE:
	.zero		1
	.type		_ZN34_INTERNAL_fde0aea9_4_k_cu_562b52634cuda3std3__48unexpectE,@object
	.size		_ZN34_INTERNAL_fde0aea9_4_k_cu_562b52634cuda3std3__48unexpectE,(_ZN34_INTERNAL_fde0aea9_4_k_cu_562b52636thrust24THRUST_300001_SM_1000_NS8cuda_cub3parE - _ZN34_INTERNAL_fde0aea9_4_k_cu_562b52634cuda3std3__48unexpectE)
_ZN34_INTERNAL_fde0aea9_4_k_cu_562b52634cuda3std3__48unexpectE:
	.zero		1
	.type		_ZN34_INTERNAL_fde0aea9_4_k_cu_562b52636thrust24THRUST_300001_SM_1000_NS8cuda_cub3parE,@object
	.size		_ZN34_INTERNAL_fde0aea9_4_k_cu_562b52636thrust24THRUST_300001_SM_1000_NS8cuda_cub3parE,(_ZN34_INTERNAL_fde0aea9_4_k_cu_562b52636thrust24THRUST_300001_SM_1000_NS12placeholders2_4E - _ZN34_INTERNAL_fde0aea9_4_k_cu_562b52636thrust24THRUST_300001_SM_1000_NS8cuda_cub3parE)
_ZN34_INTERNAL_fde0aea9_4_k_cu_562b52636thrust24THRUST_300001_SM_1000_NS8cuda_cub3parE:
	.zero		1
	.type		_ZN34_INTERNAL_fde0aea9_4_k_cu_562b52636thrust24THRUST_300001_SM_1000_NS12placeholders2_4E,@object
	.size		_ZN34_INTERNAL_fde0aea9_4_k_cu_562b52636thrust24THRUST_300001_SM_1000_NS12placeholders2_4E,(_ZN34_INTERNAL_fde0aea9_4_k_cu_562b52634cuda3std3__45__cpo4cendE - _ZN34_INTERNAL_fde0aea9_4_k_cu_562b52636thrust24THRUST_300001_SM_1000_NS12placeholders2_4E)
_ZN34_INTERNAL_fde0aea9_4_k_cu_562b52636thrust24THRUST_300001_SM_1000_NS12placeholders2_4E:
	.zero		1
	.type		_ZN34_INTERNAL_fde0aea9_4_k_cu_562b52634cuda3std3__45__cpo4cendE,@object
	.size		_ZN34_INTERNAL_fde0aea9_4_k_cu_562b52634cuda3std3__45__cpo4cendE,(_ZN34_INTERNAL_fde0aea9_4_k_cu_562b52634cuda3std6ranges3__45__cpo4cendE - _ZN34_INTERNAL_fde0aea9_4_k_cu_562b52634cuda3std3__45__cpo4cendE)
_ZN34_INTERNAL_fde0aea9_4_k_cu_562b52634cuda3std3__45__cpo4cendE:
	.zero		1
	.type		_ZN34_INTERNAL_fde0aea9_4_k_cu_562b52634cuda3std6ranges3__45__cpo4cendE,@object
	.size		_ZN34_INTERNAL_fde0aea9_4_k_cu_562b52634cuda3std6ranges3__45__cpo4cendE,(_ZN34_INTERNAL_fde0aea9_4_k_cu_562b52634cuda3std3__420unreachable_sentinelE - _ZN34_INTERNAL_fde0aea9_4_k_cu_562b52634cuda3std6ranges3__45__cpo4cendE)
_ZN34_INTERNAL_fde0aea9_4_k_cu_562b52634cuda3std6ranges3__45__cpo4cendE:
	.zero		1
	.type		_ZN34_INTERNAL_fde0aea9_4_k_cu_562b52634cuda3std3__420unreachable_sentinelE,@object
	.size		_ZN34_INTERNAL_fde0aea9_4_k_cu_562b52634cuda3std3__420unreachable_sentinelE,(_ZN34_INTERNAL_fde0aea9_4_k_cu_562b52634cuda3std6ranges3__45__cpo5ssizeE - _ZN34_INTERNAL_fde0aea9_4_k_cu_562b52634cuda3std3__420unreachable_sentinelE)
_ZN34_INTERNAL_fde0aea9_4_k_cu_562b52634cuda3std3__420unreachable_sentinelE:
	.zero		1
	.type		_ZN34_INTERNAL_fde0aea9_4_k_cu_562b52634cuda3std6ranges3__45__cpo5ssizeE,@object
	.size		_ZN34_INTERNAL_fde0aea9_4_k_cu_562b52634cuda3std6ranges3__45__cpo5ssizeE,(_ZN34_INTERNAL_fde0aea9_4_k_cu_562b52636thrust24THRUST_300001_SM_1000_NS12placeholders2_8E - _ZN34_INTERNAL_fde0aea9_4_k_cu_562b52634cuda3std6ranges3__45__cpo5ssizeE)
_ZN34_INTERNAL_fde0aea9_4_k_cu_562b52634cuda3std6ranges3__45__cpo5ssizeE:
	.zero		1
	.type		_ZN34_INTERNAL_fde0aea9_4_k_cu_562b52636thrust24THRUST_300001_SM_1000_NS12placeholders2_8E,@object
	.size		_ZN34_INTERNAL_fde0aea9_4_k_cu_562b52636thrust24THRUST_300001_SM_1000_NS12placeholders2_8E,(_ZN34_INTERNAL_fde0aea9_4_k_cu_562b52634cuda3std3__45__cpo5crendE - _ZN34_INTERNAL_fde0aea9_4_k_cu_562b52636thrust24THRUST_300001_SM_1000_NS12placeholders2_8E)
_ZN34_INTERNAL_fde0aea9_4_k_cu_562b52636thrust24THRUST_300001_SM_1000_NS12placeholders2_8E:
	.zero		1
	.type		_ZN34_INTERNAL_fde0aea9_4_k_cu_562b52634cuda3std3__45__cpo5crendE,@object
	.size		_ZN34_INTERNAL_fde0aea9_4_k_cu_562b52634cuda3std3__45__cpo5crendE,(_ZN34_INTERNAL_fde0aea9_4_k_cu_562b52634cuda3std6ranges3__45__cpo4prevE - _ZN34_INTERNAL_fde0aea9_4_k_cu_562b52634cuda3std3__45__cpo5crendE)
_ZN34_INTERNAL_fde0aea9_4_k_cu_562b52634cuda3std3__45__cpo5crendE:
	.zero		1
	.type		_ZN34_INTERNAL_fde0aea9_4_k_cu_562b52634cuda3std6ranges3__45__cpo4prevE,@object
	.size		_ZN34_INTERNAL_fde0aea9_4_k_cu_562b52634cuda3std6ranges3__45__cpo4prevE,(_ZN34_INTERNAL_fde0aea9_4_k_cu_562b52634cuda3std6ranges3__45__cpo9iter_moveE - _ZN34_INTERNAL_fde0aea9_4_k_cu_562b52634cuda3std6ranges3__45__cpo4prevE)
_ZN34_INTERNAL_fde0aea9_4_k_cu_562b52634cuda3std6ranges3__45__cpo4prevE:
	.zero		1
	.type		_ZN34_INTERNAL_fde0aea9_4_k_cu_562b52634cuda3std6ranges3__45__cpo9iter_moveE,@object
	.size		_ZN34_INTERNAL_fde0aea9_4_k_cu_562b52634cuda3std6ranges3__45__cpo9iter_moveE,(_ZN34_INTERNAL_fde0aea9_4_k_cu_562b52636thrust24THRUST_300001_SM_1000_NS6system6detail10sequential3seqE - _ZN34_INTERNAL_fde0aea9_4_k_cu_562b52634cuda3std6ranges3__45__cpo9iter_moveE)
_ZN34_INTERNAL_fde0aea9_4_k_cu_562b52634cuda3std6ranges3__45__cpo9iter_moveE:
	.zero		1
	.type		_ZN34_INTERNAL_fde0aea9_4_k_cu_562b52636thrust24THRUST_300001_SM_1000_NS6system6detail10sequential3seqE,@object
	.size		_ZN34_INTERNAL_fde0aea9_4_k_cu_562b52636thrust24THRUST_300001_SM_1000_NS6system6detail10sequential3seqE,(.L_31 - _ZN34_INTERNAL_fde0aea9_4_k_cu_562b52636thrust24THRUST_300001_SM_1000_NS6system6detail10sequential3seqE)
_ZN34_INTERNAL_fde0aea9_4_k_cu_562b52636thrust24THRUST_300001_SM_1000_NS6system6detail10sequential3seqE:
	.zero		1
.L_31:


//--------------------- .nv.constant0._ZN3cub18CUB_300001_SM_10006detail8for_each13static_kernelINS2_12policy_hub_t12policy_500_tEmN6thrust24THRUST_300001_SM_1000_NS8cuda_cub20__uninitialized_fill7functorINS7_10device_ptrIfEEfEEEEvT0_T1_ --------------------------
	.section	.nv.constant0._ZN3cub18CUB_300001_SM_10006detail8for_each13static_kernelINS2_12policy_hub_t12policy_500_tEmN6thrust24THRUST_300001_SM_1000_NS8cuda_cub20__uninitialized_fill7functorINS7_10device_ptrIfEEfEEEEvT0_T1_,"a",@progbits
	.sectionflags	@""
	.align	4
.nv.constant0._ZN3cub18CUB_300001_SM_10006detail8for_each13static_kernelINS2_12policy_hub_t12policy_500_tEmN6thrust24THRUST_300001_SM_1000_NS8cuda_cub20__uninitialized_fill7functorINS7_10device_ptrIfEEfEEEEvT0_T1_:
	.zero		920


//--------------------- .nv.constant0._ZN3cub18CUB_300001_SM_10006detail11EmptyKernelIvEEvv --------------------------
	.section	.nv.constant0._ZN3cub18CUB_300001_SM_10006detail11EmptyKernelIvEEvv,"a",@progbits
	.sectionflags	@""
	.align	4
.nv.constant0._ZN3cub18CUB_300001_SM_10006detail11EmptyKernelIvEEvv:
	.zero		896


//--------------------- .nv.constant0._Z10cudakernelPf --------------------------
	.section	.nv.constant0._Z10cudakernelPf,"a",@progbits
	.sectionflags	@""
	.align	4
.nv.constant0._Z10cudakernelPf:
	.zero		904


//--------------------- SYMBOLS --------------------------

	.type		.nv.reservedSmem.offset0,@object
	.size		.nv.reservedSmem.offset0,0x4
